//
// Generated by NVIDIA NVVM Compiler
//
// Compiler Build ID: CL-36424714
// Cuda compilation tools, release 13.0, V13.0.88
// Based on NVVM 20.0.0
//

.version 9.0
.target sm_100
.address_size 64

	// .globl	_Z7kernel1PfS_ii
// _ZZ7kernel1PfS_iiE5sData has been demoted

.visible .entry _Z7kernel1PfS_ii(
	.param .u64 .ptr .align 1 _Z7kernel1PfS_ii_param_0,
	.param .u64 .ptr .align 1 _Z7kernel1PfS_ii_param_1,
	.param .u32 _Z7kernel1PfS_ii_param_2,
	.param .u32 _Z7kernel1PfS_ii_param_3
)
{
	.reg .pred 	%p<4>;
	.reg .b32 	%r<19>;
	.reg .b32 	%f<3>;
	.reg .b64 	%rd<8>;
	// demoted variable
	.shared .align 4 .b8 _ZZ7kernel1PfS_iiE5sData[4096];
	ld.param.u64 	%rd1, [_Z7kernel1PfS_ii_param_0];
	ld.param.u64 	%rd2, [_Z7kernel1PfS_ii_param_1];
	ld.param.u32 	%r4, [_Z7kernel1PfS_ii_param_2];
	ld.param.u32 	%r6, [_Z7kernel1PfS_ii_param_3];
	mov.u32 	%r7, %ntid.x;
	mov.u32 	%r8, %ctaid.x;
	mov.u32 	%r1, %tid.x;
	mad.lo.s32 	%r9, %r7, %r8, %r1;
	mov.u32 	%r10, %ntid.y;
	mov.u32 	%r11, %ctaid.y;
	mov.u32 	%r2, %tid.y;
	mad.lo.s32 	%r12, %r10, %r11, %r2;
	mad.lo.s32 	%r3, %r6, %r12, %r9;
	setp.ge.s32 	%p1, %r9, %r6;
	setp.ge.s32 	%p2, %r12, %r4;
	or.pred  	%p3, %p1, %p2;
	@%p3 bra 	$L__BB0_2;
	cvta.to.global.u64 	%rd3, %rd1;
	cvta.to.global.u64 	%rd4, %rd2;
	mul.wide.s32 	%rd5, %r3, 4;
	add.s64 	%rd6, %rd3, %rd5;
	ld.global.f32 	%f1, [%rd6];
	shl.b32 	%r14, %r1, 7;
	mov.u32 	%r15, _ZZ7kernel1PfS_iiE5sData;
	add.s32 	%r16, %r15, %r14;
	shl.b32 	%r17, %r2, 2;
	add.s32 	%r18, %r16, %r17;
	st.shared.f32 	[%r18], %f1;
	bar.sync 	0;
	ld.shared.f32 	%f2, [%r18];
	add.s64 	%rd7, %rd4, %rd5;
	st.global.f32 	[%rd7], %f2;
$L__BB0_2:
	ret;

}


// ===== COMPILED SASS (sm_100) =====

	.target	sm_100

	.elftype	@"ET_EXEC"


//--------------------- .note.nv.tkinfo           --------------------------
	.section	.note.nv.tkinfo,"",@"SHT_NOTE"
	.sectionflags	@"SHF_NOTE_NV_TKINFO"
	.tkinfo
        /*0018*/ 	.word	0x00000002
        /*0030*/ 	.string	""
        /*0030*/ 	.string	"ptxas"
        /*0030*/ 	.string	"Cuda compilation tools, release 13.0, V13.0.88"
        /*0030*/ 	.string	"Build cuda_13.0.r13.0/compiler.36424714_0"
        /*0030*/ 	.string	"-arch sm_100 -m 64 "



//--------------------- .note.nv.cuinfo           --------------------------
	.section	.note.nv.cuinfo,"",@"SHT_NOTE"
	.sectionflags	@"SHF_NOTE_NV_CUINFO"
        /*0018*/ 	.short	0x0002
        /*001a*/ 	.short	0x0064
        /*001c*/ 	.short	0x0082
	.zero		2


//--------------------- .nv.info                  --------------------------
	.section	.nv.info,"",@"SHT_CUDA_INFO"
	.align	4


	//----- nvinfo : EIATTR_REGCOUNT
	.align		4
        /*0000*/ 	.byte	0x04, 0x2f
        /*0002*/ 	.short	(.L_1 - .L_0)
	.align		4
.L_0:
        /*0004*/ 	.word	index@(_Z7kernel1PfS_ii)
        /*0008*/ 	.word	0x0000000e


	//----- nvinfo : EIATTR_FRAME_SIZE
	.align		4
.L_1:
        /*000c*/ 	.byte	0x04, 0x11
        /*000e*/ 	.short	(.L_3 - .L_2)
	.align		4
.L_2:
        /*0010*/ 	.word	index@(_Z7kernel1PfS_ii)
        /*0014*/ 	.word	0x00000000


	//----- nvinfo : EIATTR_MIN_STACK_SIZE
	.align		4
.L_3:
        /*0018*/ 	.byte	0x04, 0x12
        /*001a*/ 	.short	(.L_5 - .L_4)
	.align		4
.L_4:
        /*001c*/ 	.word	index@(_Z7kernel1PfS_ii)
        /*0020*/ 	.word	0x00000000
.L_5:


//--------------------- .nv.compat                --------------------------
	.section	.nv.compat,"",@"SHT_CUDA_COMPAT_INFO"
	.align	4
        /*0000*/ 	.byte	0x02, 0x09, 0x00, 0x00, 0x02, 0x02, 0x01, 0x00, 0x02, 0x05, 0x05, 0x00, 0x03, 0x07, 0x01, 0x01
        /*0010*/ 	.byte	0x02, 0x03, 0x00, 0x00, 0x02, 0x06, 0x01, 0x00, 0x04, 0x0b, 0x08, 0x00, 0x09, 0x00, 0x00, 0x00
        /*0020*/ 	.byte	0x00, 0x00, 0x00, 0x00


//--------------------- .nv.info._Z7kernel1PfS_ii --------------------------
	.section	.nv.info._Z7kernel1PfS_ii,"",@"SHT_CUDA_INFO"
	.sectionflags	@""
	.align	4


	//----- nvinfo : EIATTR_CUDA_API_VERSION
	.align		4
        /*0000*/ 	.byte	0x04, 0x37
        /*0002*/ 	.short	(.L_7 - .L_6)
.L_6:
        /*0004*/ 	.word	0x00000082


	//----- nvinfo : EIATTR_KPARAM_INFO
	.align		4
.L_7:
        /*0008*/ 	.byte	0x04, 0x17
        /*000a*/ 	.short	(.L_9 - .L_8)
.L_8:
        /*000c*/ 	.word	0x00000000
        /*0010*/ 	.short	0x0003
        /*0012*/ 	.short	0x0014
        /*0014*/ 	.byte	0x00, 0xf0, 0x11, 0x00


	//----- nvinfo : EIATTR_KPARAM_INFO
	.align		4
.L_9:
        /*0018*/ 	.byte	0x04, 0x17
        /*001a*/ 	.short	(.L_11 - .L_10)
.L_10:
        /*001c*/ 	.word	0x00000000
        /*0020*/ 	.short	0x0002
        /*0022*/ 	.short	0x0010
        /*0024*/ 	.byte	0x00, 0xf0, 0x11, 0x00


	//----- nvinfo : EIATTR_KPARAM_INFO
	.align		4
.L_11:
        /*0028*/ 	.byte	0x04, 0x17
        /*002a*/ 	.short	(.L_13 - .L_12)
.L_12:
        /*002c*/ 	.word	0x00000000
        /*0030*/ 	.short	0x0001
        /*0032*/ 	.short	0x0008
        /*0034*/ 	.byte	0x00, 0xf5, 0x21, 0x00


	//----- nvinfo : EIATTR_KPARAM_INFO
	.align		4
.L_13:
        /*0038*/ 	.byte	0x04, 0x17
        /*003a*/ 	.short	(.L_15 - .L_14)
.L_14:
        /*003c*/ 	.word	0x00000000
        /*0040*/ 	.short	0x0000
        /*0042*/ 	.short	0x0000
        /*0044*/ 	.byte	0x00, 0xf5, 0x21, 0x00


	//----- nvinfo : EIATTR_SPARSE_MMA_MASK
	.align		4
.L_15:
        /*0048*/ 	.byte	0x03, 0x50
        /*004a*/ 	.short	0x0000


	//----- nvinfo : EIATTR_MAXREG_COUNT
	.align		4
        /*004c*/ 	.byte	0x03, 0x1b
        /*004e*/ 	.short	0x00ff


	//----- nvinfo : EIATTR_NUM_BARRIERS
	.align		4
        /*0050*/ 	.byte	0x02, 0x4c
        /*0052*/ 	.byte	0x01
	.zero		1


	//----- nvinfo : EIATTR_MERCURY_ISA_VERSION
	.align		4
        /*0054*/ 	.byte	0x03, 0x5f
        /*0056*/ 	.short	0x0101


	//----- nvinfo : EIATTR_VRC_CTA_INIT_COUNT
	.align		4
        /*0058*/ 	.byte	0x02, 0x4a
	.zero		1
	.zero		1


	//----- nvinfo : EIATTR_EXIT_INSTR_OFFSETS
	.align		4
        /*005c*/ 	.byte	0x04, 0x1c
        /*005e*/ 	.short	(.L_17 - .L_16)


	//   ....[0]....
.L_16:
        /*0060*/ 	.word	0x000000d0


	//   ....[1]....
        /*0064*/ 	.word	0x000001d0


	//----- nvinfo : EIATTR_CBANK_PARAM_SIZE
	.align		4
.L_17:
        /*0068*/ 	.byte	0x03, 0x19
        /*006a*/ 	.short	0x0018


	//----- nvinfo : EIATTR_PARAM_CBANK
	.align		4
        /*006c*/ 	.byte	0x04, 0x0a
        /*006e*/ 	.short	(.L_19 - .L_18)
	.align		4
.L_18:
        /*0070*/ 	.word	index@(.nv.constant0._Z7kernel1PfS_ii)
        /*0074*/ 	.short	0x0380
        /*0076*/ 	.short	0x0018


	//----- nvinfo : EIATTR_SW_WAR
	.align		4
.L_19:
        /*0078*/ 	.byte	0x04, 0x36
        /*007a*/ 	.short	(.L_21 - .L_20)
.L_20:
        /*007c*/ 	.word	0x00000008
.L_21:


//--------------------- .nv.callgraph             --------------------------
	.section	.nv.callgraph,"",@"SHT_CUDA_CALLGRAPH"
	.align	4
	.sectionentsize	8
	.align		4
        /*0000*/ 	.word	0x00000000
	.align		4
        /*0004*/ 	.word	0xffffffff
	.align		4
        /*0008*/ 	.word	0x00000000
	.align		4
        /*000c*/ 	.word	0xfffffffe
	.align		4
        /*0010*/ 	.word	0x00000000
	.align		4
        /*0014*/ 	.word	0xfffffffd
	.align		4
        /*0018*/ 	.word	0x00000000
	.align		4
        /*001c*/ 	.word	0xfffffffc


//--------------------- .text._Z7kernel1PfS_ii    --------------------------
	.section	.text._Z7kernel1PfS_ii,"ax",@progbits
	.align	128
        .global         _Z7kernel1PfS_ii
        .type           _Z7kernel1PfS_ii,@function
        .size           _Z7kernel1PfS_ii,(.L_x_1 - _Z7kernel1PfS_ii)
        .other          _Z7kernel1PfS_ii,@"STO_CUDA_ENTRY STV_DEFAULT"
_Z7kernel1PfS_ii:
.text._Z7kernel1PfS_ii:
[----:B------:R-:W-:Y:S01]  /*0000*/  LDC R1, c[0x0][0x37c] ;  /* 0x0000df00ff017b82 */ /* 0x000fe20000000800 */
[----:B------:R-:W0:Y:S01]  /*0010*/  S2R R3, SR_CTAID.Y ;  /* 0x0000000000037919 */ /* 0x000e220000002600 */
[----:B------:R-:W1:Y:S01]  /*0020*/  LDCU UR4, c[0x0][0x360] ;  /* 0x00006c00ff0477ac */ /* 0x000e620008000800 */
[----:B------:R-:W0:Y:S01]  /*0030*/  S2R R9, SR_TID.Y ;  /* 0x0000000000097919 */ /* 0x000e220000002200 */
[----:B------:R-:W0:Y:S01]  /*0040*/  LDCU UR5, c[0x0][0x364] ;  /* 0x00006c80ff0577ac */ /* 0x000e220008000800 */
[----:B------:R-:W1:Y:S01]  /*0050*/  S2R R0, SR_CTAID.X ;  /* 0x0000000000007919 */ /* 0x000e620000002500 */
[----:B------:R-:W2:Y:S01]  /*0060*/  LDCU.64 UR6, c[0x0][0x390] ;  /* 0x00007200ff0677ac */ /* 0x000ea20008000a00 */
[----:B------:R-:W1:Y:S01]  /*0070*/  S2R R5, SR_TID.X ;  /* 0x0000000000057919 */ /* 0x000e620000002100 */
[----:B0-----:R-:W-:-:S05]  /*0080*/  IMAD R3, R3, UR5, R9 ;  /* 0x0000000503037c24 */ /* 0x001fca000f8e0209 */
[----:B--2---:R-:W-:Y:S01]  /*0090*/  ISETP.GE.AND P0, PT, R3, UR6, PT ;  /* 0x0000000603007c0c */ /* 0x004fe2000bf06270 */
[----:B-1----:R-:W-:-:S04]  /*00a0*/  IMAD R0, R0, UR4, R5 ;  /* 0x0000000400007c24 */ /* 0x002fc8000f8e0205 */
[----:B------:R-:W-:Y:S01]  /*00b0*/  IMAD R7, R3, UR7, R0 ;  /* 0x0000000703077c24 */ /* 0x000fe2000f8e0200 */
[----:B------:R-:W-:-:S13]  /*00c0*/  ISETP.GE.OR P0, PT, R0, UR7, P0 ;  /* 0x0000000700007c0c */ /* 0x000fda0008706670 */
[----:B------:R-:W-:Y:S05]  /*00d0*/  @P0 EXIT ;  /* 0x000000000000094d */ /* 0x000fea0003800000 */
[----:B------:R-:W0:Y:S01]  /*00e0*/  LDC.64 R2, c[0x0][0x380] ;  /* 0x0000e000ff027b82 */ /* 0x000e220000000a00 */
[----:B------:R-:W1:Y:S01]  /*00f0*/  LDCU.64 UR6, c[0x0][0x358] ;  /* 0x00006b00ff0677ac */ /* 0x000e620008000a00 */
[----:B0-----:R-:W-:-:S06]  /*0100*/  IMAD.WIDE R2, R7, 0x4, R2 ;  /* 0x0000000407027825 */ /* 0x001fcc00078e0202 */
[----:B-1----:R-:W2:Y:S01]  /*0110*/  LDG.E R2, desc[UR6][R2.64] ;  /* 0x0000000602027981 */ /* 0x002ea2000c1e1900 */
[----:B------:R-:W0:Y:S01]  /*0120*/  S2UR UR5, SR_CgaCtaId ;  /* 0x00000000000579c3 */ /* 0x000e220000008800 */
[----:B------:R-:W-:Y:S02]  /*0130*/  UMOV UR4, 0x400 ;  /* 0x0000040000047882 */ /* 0x000fe40000000000 */
[----:B0-----:R-:W-:-:S06]  /*0140*/  ULEA UR4, UR5, UR4, 0x18 ;  /* 0x0000000405047291 */ /* 0x001fcc000f8ec0ff */
[----:B------:R-:W-:Y:S02]  /*0150*/  LEA R0, R5, UR4, 0x7 ;  /* 0x0000000405007c11 */ /* 0x000fe4000f8e38ff */
[----:B------:R-:W0:Y:S02]  /*0160*/  LDC.64 R4, c[0x0][0x388] ;  /* 0x0000e200ff047b82 */ /* 0x000e240000000a00 */
[----:B------:R-:W-:Y:S01]  /*0170*/  LEA R9, R9, R0, 0x2 ;  /* 0x0000000009097211 */ /* 0x000fe200078e10ff */
[----:B0-----:R-:W-:-:S04]  /*0180*/  IMAD.WIDE R4, R7, 0x4, R4 ;  /* 0x0000000407047825 */ /* 0x001fc800078e0204 */
[----:B--2---:R-:W-:Y:S01]  /*0190*/  STS [R9], R2 ;  /* 0x0000000209007388 */ /* 0x004fe20000000800 */
[----:B------:R-:W-:Y:S06]  /*01a0*/  BAR.SYNC.DEFER_BLOCKING 0x0 ;  /* 0x0000000000007b1d */ /* 0x000fec0000010000 */
[----:B------:R-:W0:Y:S04]  /*01b0*/  LDS R11, [R9] ;  /* 0x00000000090b7984 */ /* 0x000e280000000800 */
[----:B0-----:R-:W-:Y:S01]  /*01c0*/  STG.E desc[UR6][R4.64], R11 ;  /* 0x0000000b04007986 */ /* 0x001fe2000c101906 */
[----:B------:R-:W-:Y:S05]  /*01d0*/  EXIT ;  /* 0x000000000000794d */ /* 0x000fea0003800000 */
.L_x_0:
[----:B------:R-:W-:-:S00]  /*01e0*/  BRA `(.L_x_0) ;  /* 0xfffffffc00fc7947 */ /* 0x000fc0000383ffff */
[----:B------:R-:W-:-:S00]  /*01f0*/  NOP ;  /* 0x0000000000007918 */ /* 0x000fc00000000000 */
        /* <DEDUP_REMOVED lines=8> */
.L_x_1:


//--------------------- .nv.shared._Z7kernel1PfS_ii --------------------------
	.section	.nv.shared._Z7kernel1PfS_ii,"aw",@nobits
	.sectionflags	@""
	.align	4
.nv.shared._Z7kernel1PfS_ii:
	.zero		5120


//--------------------- .nv.shared.reserved.0     --------------------------
	.section	.nv.shared.reserved.0,"aw",@nobits
	.weak		__nv_reservedSMEM_offset_0_alias
	.size		__nv_reservedSMEM_offset_0_alias, 0, 64
	.other		__nv_reservedSMEM_offset_0_alias,@"STO_CUDA_RESERVED_SHARED STV_DEFAULT"
__nv_reservedSMEM_offset_0_alias:
	.zero		0
	.zero		64


//--------------------- .nv.constant0._Z7kernel1PfS_ii --------------------------
	.section	.nv.constant0._Z7kernel1PfS_ii,"a",@progbits
	.sectionflags	@""
	.align	4
.nv.constant0._Z7kernel1PfS_ii:
	.zero		920


//--------------------- SYMBOLS --------------------------

	.type		.nv.reservedSmem.offset0,@object
	.size		.nv.reservedSmem.offset0,0x4
	.type		.nv.reservedSmem.cap,@object
	.size		.nv.reservedSmem.cap,0x4
